//
// Generated by NVIDIA NVVM Compiler
//
// Compiler Build ID: CL-36424714
// Cuda compilation tools, release 13.0, V13.0.88
// Based on NVVM 20.0.0
//

.version 9.0
.target sm_100
.address_size 64

	// .globl	_Z16mem_write_kernelPfm

.visible .entry _Z16mem_write_kernelPfm(
	.param .u64 .ptr .align 1 _Z16mem_write_kernelPfm_param_0,
	.param .u64 _Z16mem_write_kernelPfm_param_1
)
{
	.reg .pred 	%p<3>;
	.reg .b32 	%r<8>;
	.reg .b64 	%rd<11>;

	ld.param.u64 	%rd6, [_Z16mem_write_kernelPfm_param_0];
	ld.param.u64 	%rd7, [_Z16mem_write_kernelPfm_param_1];
	mov.u32 	%r2, %ctaid.x;
	mov.u32 	%r1, %ntid.x;
	mov.u32 	%r3, %tid.x;
	mad.lo.s32 	%r4, %r2, %r1, %r3;
	cvt.u64.u32 	%rd10, %r4;
	setp.le.u64 	%p1, %rd7, %rd10;
	@%p1 bra 	$L__BB0_3;
	mov.u32 	%r5, %nctaid.x;
	mul.lo.s32 	%r6, %r1, %r5;
	cvt.u64.u32 	%rd2, %r6;
	cvta.to.global.u64 	%rd3, %rd6;
$L__BB0_2:
	shl.b64 	%rd8, %rd10, 2;
	add.s64 	%rd9, %rd3, %rd8;
	mov.b32 	%r7, 1078523331;
	st.global.u32 	[%rd9], %r7;
	add.s64 	%rd10, %rd10, %rd2;
	setp.lt.u64 	%p2, %rd10, %rd7;
	@%p2 bra 	$L__BB0_2;
$L__BB0_3:
	ret;

}


// ===== COMPILED SASS (sm_100) =====

	.target	sm_100

	.elftype	@"ET_EXEC"


//--------------------- .note.nv.tkinfo           --------------------------
	.section	.note.nv.tkinfo,"",@"SHT_NOTE"
	.sectionflags	@"SHF_NOTE_NV_TKINFO"
	.tkinfo
        /*0018*/ 	.word	0x00000002
        /*0030*/ 	.string	""
        /*0030*/ 	.string	"ptxas"
        /*0030*/ 	.string	"Cuda compilation tools, release 13.0, V13.0.88"
        /*0030*/ 	.string	"Build cuda_13.0.r13.0/compiler.36424714_0"
        /*0030*/ 	.string	"-arch sm_100 -m 64 "



//--------------------- .note.nv.cuinfo           --------------------------
	.section	.note.nv.cuinfo,"",@"SHT_NOTE"
	.sectionflags	@"SHF_NOTE_NV_CUINFO"
        /*0018*/ 	.short	0x0002
        /*001a*/ 	.short	0x0064
        /*001c*/ 	.short	0x0082
	.zero		2


//--------------------- .nv.info                  --------------------------
	.section	.nv.info,"",@"SHT_CUDA_INFO"
	.align	4


	//----- nvinfo : EIATTR_REGCOUNT
	.align		4
        /*0000*/ 	.byte	0x04, 0x2f
        /*0002*/ 	.short	(.L_1 - .L_0)
	.align		4
.L_0:
        /*0004*/ 	.word	index@(_Z16mem_write_kernelPfm)
        /*0008*/ 	.word	0x0000000a


	//----- nvinfo : EIATTR_FRAME_SIZE
	.align		4
.L_1:
        /*000c*/ 	.byte	0x04, 0x11
        /*000e*/ 	.short	(.L_3 - .L_2)
	.align		4
.L_2:
        /*0010*/ 	.word	index@(_Z16mem_write_kernelPfm)
        /*0014*/ 	.word	0x00000000


	//----- nvinfo : EIATTR_MIN_STACK_SIZE
	.align		4
.L_3:
        /*0018*/ 	.byte	0x04, 0x12
        /*001a*/ 	.short	(.L_5 - .L_4)
	.align		4
.L_4:
        /*001c*/ 	.word	index@(_Z16mem_write_kernelPfm)
        /*0020*/ 	.word	0x00000000
.L_5:


//--------------------- .nv.compat                --------------------------
	.section	.nv.compat,"",@"SHT_CUDA_COMPAT_INFO"
	.align	4
        /*0000*/ 	.byte	0x02, 0x09, 0x00, 0x00, 0x02, 0x02, 0x01, 0x00, 0x02, 0x05, 0x05, 0x00, 0x03, 0x07, 0x01, 0x01
        /*0010*/ 	.byte	0x02, 0x03, 0x00, 0x00, 0x02, 0x06, 0x01, 0x00, 0x04, 0x0b, 0x08, 0x00, 0x09, 0x00, 0x00, 0x00
        /*0020*/ 	.byte	0x00, 0x00, 0x00, 0x00


//--------------------- .nv.info._Z16mem_write_kernelPfm --------------------------
	.section	.nv.info._Z16mem_write_kernelPfm,"",@"SHT_CUDA_INFO"
	.sectionflags	@""
	.align	4


	//----- nvinfo : EIATTR_CUDA_API_VERSION
	.align		4
        /*0000*/ 	.byte	0x04, 0x37
        /*0002*/ 	.short	(.L_7 - .L_6)
.L_6:
        /*0004*/ 	.word	0x00000082


	//----- nvinfo : EIATTR_KPARAM_INFO
	.align		4
.L_7:
        /*0008*/ 	.byte	0x04, 0x17
        /*000a*/ 	.short	(.L_9 - .L_8)
.L_8:
        /*000c*/ 	.word	0x00000000
        /*0010*/ 	.short	0x0001
        /*0012*/ 	.short	0x0008
        /*0014*/ 	.byte	0x00, 0xf0, 0x21, 0x00


	//----- nvinfo : EIATTR_KPARAM_INFO
	.align		4
.L_9:
        /*0018*/ 	.byte	0x04, 0x17
        /*001a*/ 	.short	(.L_11 - .L_10)
.L_10:
        /*001c*/ 	.word	0x00000000
        /*0020*/ 	.short	0x0000
        /*0022*/ 	.short	0x0000
        /*0024*/ 	.byte	0x00, 0xf5, 0x21, 0x00


	//----- nvinfo : EIATTR_SPARSE_MMA_MASK
	.align		4
.L_11:
        /*0028*/ 	.byte	0x03, 0x50
        /*002a*/ 	.short	0x0000


	//----- nvinfo : EIATTR_MAXREG_COUNT
	.align		4
        /*002c*/ 	.byte	0x03, 0x1b
        /*002e*/ 	.short	0x00ff


	//----- nvinfo : EIATTR_MERCURY_ISA_VERSION
	.align		4
        /*0030*/ 	.byte	0x03, 0x5f
        /*0032*/ 	.short	0x0101


	//----- nvinfo : EIATTR_VRC_CTA_INIT_COUNT
	.align		4
        /*0034*/ 	.byte	0x02, 0x4a
	.zero		1
	.zero		1


	//----- nvinfo : EIATTR_EXIT_INSTR_OFFSETS
	.align		4
        /*0038*/ 	.byte	0x04, 0x1c
        /*003a*/ 	.short	(.L_13 - .L_12)


	//   ....[0]....
.L_12:
        /*003c*/ 	.word	0x00000080


	//   ....[1]....
        /*0040*/ 	.word	0x00000180


	//----- nvinfo : EIATTR_CRS_STACK_SIZE
	.align		4
.L_13:
        /*0044*/ 	.byte	0x04, 0x1e
        /*0046*/ 	.short	(.L_15 - .L_14)
.L_14:
        /*0048*/ 	.word	0x00000000


	//----- nvinfo : EIATTR_CBANK_PARAM_SIZE
	.align		4
.L_15:
        /*004c*/ 	.byte	0x03, 0x19
        /*004e*/ 	.short	0x0010


	//----- nvinfo : EIATTR_PARAM_CBANK
	.align		4
        /*0050*/ 	.byte	0x04, 0x0a
        /*0052*/ 	.short	(.L_17 - .L_16)
	.align		4
.L_16:
        /*0054*/ 	.word	index@(.nv.constant0._Z16mem_write_kernelPfm)
        /*0058*/ 	.short	0x0380
        /*005a*/ 	.short	0x0010


	//----- nvinfo : EIATTR_SW_WAR
	.align		4
.L_17:
        /*005c*/ 	.byte	0x04, 0x36
        /*005e*/ 	.short	(.L_19 - .L_18)
.L_18:
        /*0060*/ 	.word	0x00000008
.L_19:


//--------------------- .nv.callgraph             --------------------------
	.section	.nv.callgraph,"",@"SHT_CUDA_CALLGRAPH"
	.align	4
	.sectionentsize	8
	.align		4
        /*0000*/ 	.word	0x00000000
	.align		4
        /*0004*/ 	.word	0xffffffff
	.align		4
        /*0008*/ 	.word	0x00000000
	.align		4
        /*000c*/ 	.word	0xfffffffe
	.align		4
        /*0010*/ 	.word	0x00000000
	.align		4
        /*0014*/ 	.word	0xfffffffd
	.align		4
        /*0018*/ 	.word	0x00000000
	.align		4
        /*001c*/ 	.word	0xfffffffc


//--------------------- .text._Z16mem_write_kernelPfm --------------------------
	.section	.text._Z16mem_write_kernelPfm,"ax",@progbits
	.align	128
        .global         _Z16mem_write_kernelPfm
        .type           _Z16mem_write_kernelPfm,@function
        .size           _Z16mem_write_kernelPfm,(.L_x_2 - _Z16mem_write_kernelPfm)
        .other          _Z16mem_write_kernelPfm,@"STO_CUDA_ENTRY STV_DEFAULT"
_Z16mem_write_kernelPfm:
.text._Z16mem_write_kernelPfm:
[----:B------:R-:W-:Y:S01]  /*0000*/  LDC R1, c[0x0][0x37c] ;  /* 0x0000df00ff017b82 */ /* 0x000fe20000000800 */
[----:B------:R-:W0:Y:S07]  /*0010*/  S2R R3, SR_TID.X ;  /* 0x0000000000037919 */ /* 0x000e2e0000002100 */
[----:B------:R-:W0:Y:S01]  /*0020*/  S2UR UR4, SR_CTAID.X ;  /* 0x00000000000479c3 */ /* 0x000e220000002500 */
[----:B------:R-:W1:Y:S07]  /*0030*/  LDCU.64 UR8, c[0x0][0x388] ;  /* 0x00007100ff0877ac */ /* 0x000e6e0008000a00 */
[----:B------:R-:W0:Y:S02]  /*0040*/  LDC R2, c[0x0][0x360] ;  /* 0x0000d800ff027b82 */ /* 0x000e240000000800 */
[----:B0-----:R-:W-:-:S05]  /*0050*/  IMAD R0, R2, UR4, R3 ;  /* 0x0000000402007c24 */ /* 0x001fca000f8e0203 */
[----:B-1----:R-:W-:-:S04]  /*0060*/  ISETP.GE.U32.AND P0, PT, R0, UR8, PT ;  /* 0x0000000800007c0c */ /* 0x002fc8000bf06070 */
[----:B------:R-:W-:-:S13]  /*0070*/  ISETP.GE.U32.AND.EX P0, PT, RZ, UR9, PT, P0 ;  /* 0x00000009ff007c0c */ /* 0x000fda000bf06100 */
[----:B------:R-:W-:Y:S05]  /*0080*/  @P0 EXIT ;  /* 0x000000000000094d */ /* 0x000fea0003800000 */
[----:B------:R-:W0:Y:S01]  /*0090*/  LDCU UR4, c[0x0][0x370] ;  /* 0x00006e00ff0477ac */ /* 0x000e220008000800 */
[----:B------:R-:W-:Y:S02]  /*00a0*/  IMAD.MOV.U32 R5, RZ, RZ, R0 ;  /* 0x000000ffff057224 */ /* 0x000fe400078e0000 */
[----:B------:R-:W-:Y:S01]  /*00b0*/  IMAD.MOV.U32 R4, RZ, RZ, RZ ;  /* 0x000000ffff047224 */ /* 0x000fe200078e00ff */
[----:B------:R-:W1:Y:S01]  /*00c0*/  LDCU.64 UR6, c[0x0][0x358] ;  /* 0x00006b00ff0677ac */ /* 0x000e620008000a00 */
[----:B------:R-:W-:Y:S01]  /*00d0*/  IMAD.MOV.U32 R7, RZ, RZ, 0x4048f5c3 ;  /* 0x4048f5c3ff077424 */ /* 0x000fe200078e00ff */
[----:B------:R-:W2:Y:S01]  /*00e0*/  LDCU.64 UR10, c[0x0][0x380] ;  /* 0x00007000ff0a77ac */ /* 0x000ea20008000a00 */
[----:B0-----:R-:W-:-:S07]  /*00f0*/  IMAD R0, R2, UR4, RZ ;  /* 0x0000000402007c24 */ /* 0x001fce000f8e02ff */
.L_x_0:
[----:B--2---:R-:W-:-:S04]  /*0100*/  LEA R2, P0, R5, UR10, 0x2 ;  /* 0x0000000a05027c11 */ /* 0x004fc8000f8010ff */
[----:B------:R-:W-:Y:S02]  /*0110*/  LEA.HI.X R3, R5, UR11, R4, 0x2, P0 ;  /* 0x0000000b05037c11 */ /* 0x000fe400080f1404 */
[----:B------:R-:W-:-:S03]  /*0120*/  IADD3 R5, P0, PT, R0, R5, RZ ;  /* 0x0000000500057210 */ /* 0x000fc60007f1e0ff */
[----:B-1----:R0:W-:Y:S02]  /*0130*/  STG.E desc[UR6][R2.64], R7 ;  /* 0x0000000702007986 */ /* 0x0021e4000c101906 */
[----:B------:R-:W-:Y:S01]  /*0140*/  IMAD.X R4, RZ, RZ, R4, P0 ;  /* 0x000000ffff047224 */ /* 0x000fe200000e0604 */
[----:B------:R-:W-:-:S04]  /*0150*/  ISETP.GE.U32.AND P0, PT, R5, UR8, PT ;  /* 0x0000000805007c0c */ /* 0x000fc8000bf06070 */
[----:B------:R-:W-:-:S13]  /*0160*/  ISETP.GE.U32.AND.EX P0, PT, R4, UR9, PT, P0 ;  /* 0x0000000904007c0c */ /* 0x000fda000bf06100 */
[----:B0-----:R-:W-:Y:S05]  /*0170*/  @!P0 BRA `(.L_x_0) ;  /* 0xfffffffc00e08947 */ /* 0x001fea000383ffff */
[----:B------:R-:W-:Y:S05]  /*0180*/  EXIT ;  /* 0x000000000000794d */ /* 0x000fea0003800000 */
.L_x_1:
[----:B------:R-:W-:-:S00]  /*0190*/  BRA `(.L_x_1) ;  /* 0xfffffffc00fc7947 */ /* 0x000fc0000383ffff */
[----:B------:R-:W-:-:S00]  /*01a0*/  NOP ;  /* 0x0000000000007918 */ /* 0x000fc00000000000 */
        /* <DEDUP_REMOVED lines=13> */
.L_x_2:


//--------------------- .nv.shared.reserved.0     --------------------------
	.section	.nv.shared.reserved.0,"aw",@nobits
	.weak		__nv_reservedSMEM_offset_0_alias
	.size		__nv_reservedSMEM_offset_0_alias, 0, 64
	.other		__nv_reservedSMEM_offset_0_alias,@"STO_CUDA_RESERVED_SHARED STV_DEFAULT"
__nv_reservedSMEM_offset_0_alias:
	.zero		0
	.zero		64


//--------------------- .nv.constant0._Z16mem_write_kernelPfm --------------------------
	.section	.nv.constant0._Z16mem_write_kernelPfm,"a",@progbits
	.sectionflags	@""
	.align	4
.nv.constant0._Z16mem_write_kernelPfm:
	.zero		912


//--------------------- SYMBOLS --------------------------

	.type		.nv.reservedSmem.offset0,@object
	.size		.nv.reservedSmem.offset0,0x4
